	.headerflags	@"EF_CUDA_TEXMODE_UNIFIED EF_CUDA_64BIT_ADDRESS EF_CUDA_ACCELERATORS EF_CUDA_SM90 EF_CUDA_VIRTUAL_SM(EF_CUDA_SM90)"
	.elftype	@"ET_EXEC"


//--------------------- .nv.info                  --------------------------
	.section	.nv.info,"",@"SHT_CUDA_INFO"
	.align	4


	//----- nvinfo : EIATTR_REGCOUNT
	.align		4
        /*0000*/ 	.byte	0x04, 0x2f
        /*0002*/ 	.short	(.L_1 - .L_0)
	.align		4
.L_0:
        /*0004*/ 	.word	index@(triton_poi_fused_cat_20)
        /*0008*/ 	.word	0x00000013


	//----- nvinfo : EIATTR_MIN_STACK_SIZE
	.align		4
.L_1:
        /*000c*/ 	.byte	0x04, 0x12
        /*000e*/ 	.short	(.L_3 - .L_2)
	.align		4
.L_2:
        /*0010*/ 	.word	index@(triton_poi_fused_cat_20)
        /*0014*/ 	.word	0x00000000


	//----- nvinfo : EIATTR_FRAME_SIZE
	.align		4
.L_3:
        /*0018*/ 	.byte	0x04, 0x11
        /*001a*/ 	.short	(.L_5 - .L_4)
	.align		4
.L_4:
        /*001c*/ 	.word	index@(triton_poi_fused_cat_20)
        /*0020*/ 	.word	0x00000000


	//----- nvinfo : EIATTR_MIN_STACK_SIZE
	.align		4
.L_5:
        /*0024*/ 	.byte	0x04, 0x12
        /*0026*/ 	.short	(.L_7 - .L_6)
	.align		4
.L_6:
        /*0028*/ 	.word	index@(triton_poi_fused_cat_20)
        /*002c*/ 	.word	0x00000000
.L_7:


//--------------------- .nv.info.triton_poi_fused_cat_20 --------------------------
	.section	.nv.info.triton_poi_fused_cat_20,"",@"SHT_CUDA_INFO"
	.sectionflags	@""
	.align	4


	//----- nvinfo : EIATTR_CUDA_API_VERSION
	.align		4
        /*0000*/ 	.byte	0x04, 0x37
        /*0002*/ 	.short	(.L_9 - .L_8)
.L_8:
        /*0004*/ 	.word	0x0000007c


	//----- nvinfo : EIATTR_KPARAM_INFO
	.align		4
.L_9:
        /*0008*/ 	.byte	0x04, 0x17
        /*000a*/ 	.short	(.L_11 - .L_10)
.L_10:
        /*000c*/ 	.word	0x00000000
        /*0010*/ 	.short	0x0005
        /*0012*/ 	.short	0x0028
        /*0014*/ 	.byte	0x00, 0xf0, 0x11, 0x00


	//----- nvinfo : EIATTR_KPARAM_INFO
	.align		4
.L_11:
        /*0018*/ 	.byte	0x04, 0x17
        /*001a*/ 	.short	(.L_13 - .L_12)
.L_12:
        /*001c*/ 	.word	0x00000000
        /*0020*/ 	.short	0x0004
        /*0022*/ 	.short	0x0020
        /*0024*/ 	.byte	0x00, 0xf4, 0x21, 0x00


	//----- nvinfo : EIATTR_KPARAM_INFO
	.align		4
.L_13:
        /*0028*/ 	.byte	0x04, 0x17
        /*002a*/ 	.short	(.L_15 - .L_14)
.L_14:
        /*002c*/ 	.word	0x00000000
        /*0030*/ 	.short	0x0003
        /*0032*/ 	.short	0x0018
        /*0034*/ 	.byte	0x00, 0xf4, 0x21, 0x00


	//----- nvinfo : EIATTR_KPARAM_INFO
	.align		4
.L_15:
        /*0038*/ 	.byte	0x04, 0x17
        /*003a*/ 	.short	(.L_17 - .L_16)
.L_16:
        /*003c*/ 	.word	0x00000000
        /*0040*/ 	.short	0x0002
        /*0042*/ 	.short	0x0010
        /*0044*/ 	.byte	0x00, 0xf4, 0x21, 0x00


	//----- nvinfo : EIATTR_KPARAM_INFO
	.align		4
.L_17:
        /*0048*/ 	.byte	0x04, 0x17
        /*004a*/ 	.short	(.L_19 - .L_18)
.L_18:
        /*004c*/ 	.word	0x00000000
        /*0050*/ 	.short	0x0001
        /*0052*/ 	.short	0x0008
        /*0054*/ 	.byte	0x00, 0xf4, 0x21, 0x00


	//----- nvinfo : EIATTR_KPARAM_INFO
	.align		4
.L_19:
        /*0058*/ 	.byte	0x04, 0x17
        /*005a*/ 	.short	(.L_21 - .L_20)
.L_20:
        /*005c*/ 	.word	0x00000000
        /*0060*/ 	.short	0x0000
        /*0062*/ 	.short	0x0000
        /*0064*/ 	.byte	0x00, 0xf4, 0x21, 0x00


	//----- nvinfo : EIATTR_SPARSE_MMA_MASK
	.align		4
.L_21:
        /*0068*/ 	.byte	0x03, 0x50
        /*006a*/ 	.short	0x0000


	//----- nvinfo : EIATTR_MAXREG_COUNT
	.align		4
        /*006c*/ 	.byte	0x03, 0x1b
        /*006e*/ 	.short	0x00ff


	//----- nvinfo : EIATTR_EXIT_INSTR_OFFSETS
	.align		4
        /*0070*/ 	.byte	0x04, 0x1c
        /*0072*/ 	.short	(.L_23 - .L_22)


	//   ....[0]....
.L_22:
        /*0074*/ 	.word	0x00000340


	//   ....[1]....
        /*0078*/ 	.word	0x00000360


	//----- nvinfo : EIATTR_REQNTID
	.align		4
.L_23:
        /*007c*/ 	.byte	0x04, 0x10
        /*007e*/ 	.short	(.L_25 - .L_24)
.L_24:
        /*0080*/ 	.word	0x00000080
        /*0084*/ 	.word	0x00000001
        /*0088*/ 	.word	0x00000001


	//----- nvinfo : EIATTR_CBANK_PARAM_SIZE
	.align		4
.L_25:
        /*008c*/ 	.byte	0x03, 0x19
        /*008e*/ 	.short	0x002c


	//----- nvinfo : EIATTR_PARAM_CBANK
	.align		4
        /*0090*/ 	.byte	0x04, 0x0a
        /*0092*/ 	.short	(.L_27 - .L_26)
	.align		4
.L_26:
        /*0094*/ 	.word	index@(.nv.constant0.triton_poi_fused_cat_20)
        /*0098*/ 	.short	0x0210
        /*009a*/ 	.short	0x002c


	//----- nvinfo : EIATTR_SW_WAR
	.align		4
.L_27:
        /*009c*/ 	.byte	0x04, 0x36
        /*009e*/ 	.short	(.L_29 - .L_28)
.L_28:
        /*00a0*/ 	.word	0x00000008
.L_29:


//--------------------- .nv.callgraph             --------------------------
	.section	.nv.callgraph,"",@"SHT_CUDA_CALLGRAPH"
	.align	4
	.sectionentsize	8
	.align		4
        /*0000*/ 	.word	0x00000000
	.align		4
        /*0004*/ 	.word	0xffffffff
	.align		4
        /*0008*/ 	.word	0x00000000
	.align		4
        /*000c*/ 	.word	0xfffffffe
	.align		4
        /*0010*/ 	.word	0x00000000
	.align		4
        /*0014*/ 	.word	0xfffffffd
	.align		4
        /*0018*/ 	.word	0x00000000
	.align		4
        /*001c*/ 	.word	0xfffffffc


//--------------------- .text.triton_poi_fused_cat_20 --------------------------
	.section	.text.triton_poi_fused_cat_20,"ax",@progbits
	.align	128
        .global         triton_poi_fused_cat_20
        .type           triton_poi_fused_cat_20,@function
        .size           triton_poi_fused_cat_20,(.L_x_1 - triton_poi_fused_cat_20)
        .other          triton_poi_fused_cat_20,@"STO_CUDA_ENTRY STV_DEFAULT"
triton_poi_fused_cat_20:
.text.triton_poi_fused_cat_20:
[----:B------:R-:W0:Y:S02]  /*0000*/  LDC R1, c[0x0][0x28] ;  /* 0x00000a00ff017b82 */ /* 0x000e240000000800 */
[----:B------:R-:W1:Y:S01]  /*0010*/  S2R R0, SR_TID.X ;  /* 0x0000000000007919 */ /* 0x000e620000002100 */
[----:B------:R-:W-:Y:S01]  /*0020*/  ULDC.64 UR4, c[0x0][0x220] ;  /* 0x0000880000047ab9 */ /* 0x000fe20000000a00 */
[----:B------:R-:W-:Y:S01]  /*0030*/  CS2R R14, SRZ ;  /* 0x00000000000e7805 */ /* 0x000fe2000001ff00 */
[----:B------:R-:W2:Y:S01]  /*0040*/  S2R R3, SR_CTAID.X ;  /* 0x0000000000037919 */ /* 0x000ea20000002500 */
[----:B-1----:R-:W-:-:S05]  /*0050*/  LOP3.LUT R0, R0, 0x7f, RZ, 0xc0, !PT ;  /* 0x0000007f00007812 */ /* 0x002fca00078ec0ff */
[----:B--2---:R-:W-:-:S04]  /*0060*/  IMAD R0, R3, 0x80, R0 ;  /* 0x0000008003007824 */ /* 0x004fc800078e0200 */
[C---:B------:R-:W-:Y:S01]  /*0070*/  IMAD.HI R2, R0.reuse, 0x38e38e39, RZ ;  /* 0x38e38e3900027827 */ /* 0x040fe200078e02ff */
[----:B------:R-:W-:-:S04]  /*0080*/  ISETP.GE.AND P0, PT, R0, 0x4800, PT ;  /* 0x000048000000780c */ /* 0x000fc80003f06270 */
[----:B------:R-:W-:-:S04]  /*0090*/  SHF.R.U32.HI R3, RZ, 0x1f, R2 ;  /* 0x0000001fff037819 */ /* 0x000fc80000011602 */
[CC--:B------:R-:W-:Y:S02]  /*00a0*/  LEA.HI.SX32 R9, R2.reuse, R3.reuse, 0x1f ;  /* 0x0000000302097211 */ /* 0x0c0fe400078ffaff */
[----:B------:R-:W-:Y:S02]  /*00b0*/  LEA.HI.SX32 R6, R2, R3, 0x16 ;  /* 0x0000000302067211 */ /* 0x000fe400078fb2ff */
[----:B------:R-:W-:Y:S01]  /*00c0*/  SHF.R.S32.HI R4, RZ, 0x1f, R9 ;  /* 0x0000001fff047819 */ /* 0x000fe20000011409 */
[----:B------:R-:W-:Y:S01]  /*00d0*/  IMAD R5, R9, -0x9, R0 ;  /* 0xfffffff709057824 */ /* 0x000fe200078e0200 */
[----:B------:R-:W1:Y:S02]  /*00e0*/  LDC.64 R2, c[0x0][0x210] ;  /* 0x00008400ff027b82 */ /* 0x000e640000000a00 */
[----:B------:R-:W-:Y:S01]  /*00f0*/  LEA.HI R8, R4, R9, RZ, 0x9 ;  /* 0x0000000904087211 */ /* 0x000fe200078f48ff */
[----:B------:R-:W-:-:S03]  /*0100*/  IMAD R10, R6, 0x9, R5 ;  /* 0x00000009060a7824 */ /* 0x000fc600078e0205 */
[----:B------:R-:W-:Y:S01]  /*0110*/  LOP3.LUT R8, R8, 0xfffffe00, RZ, 0xc0, !PT ;  /* 0xfffffe0008087812 */ /* 0x000fe200078ec0ff */
[----:B------:R-:W-:Y:S01]  /*0120*/  IMAD.SHL.U32 R10, R10, 0x100, RZ ;  /* 0x000001000a0a7824 */ /* 0x000fe200078e00ff */
[----:B------:R-:W2:Y:S03]  /*0130*/  LDC.64 R6, c[0x0][0x218] ;  /* 0x00008600ff067b82 */ /* 0x000ea60000000a00 */
[----:B------:R-:W-:Y:S01]  /*0140*/  IMAD.IADD R11, R9, 0x1, -R8 ;  /* 0x00000001090b7824 */ /* 0x000fe200078e0a08 */
[----:B------:R-:W-:-:S03]  /*0150*/  SHF.R.S32.HI R8, RZ, 0x1f, R10 ;  /* 0x0000001fff087819 */ /* 0x000fc6000001140a */
[C---:B------:R-:W-:Y:S01]  /*0160*/  IMAD.IADD R13, R11.reuse, 0x1, R10 ;  /* 0x000000010b0d7824 */ /* 0x040fe200078e020a */
[----:B------:R-:W3:Y:S01]  /*0170*/  LDC.64 R4, c[0x0][0x228] ;  /* 0x00008a00ff047b82 */ /* 0x000ee20000000a00 */
[C---:B------:R-:W-:Y:S02]  /*0180*/  ISETP.GE.AND P1, PT, R11.reuse, 0x100, PT ;  /* 0x000001000b00780c */ /* 0x040fe40003f26270 */
[----:B------:R-:W-:Y:S02]  /*0190*/  IADD3 R9, P3, R11, R10, RZ ;  /* 0x0000000a0b097210 */ /* 0x000fe40007f7e0ff */
[----:B------:R-:W-:Y:S02]  /*01a0*/  ISETP.LT.AND P2, PT, R0, 0x4800, !P1 ;  /* 0x000048000000780c */ /* 0x000fe40004f41270 */
[----:B------:R-:W-:Y:S01]  /*01b0*/  LEA.HI.X.SX32 R10, R11, R8, 0x1, P3 ;  /* 0x000000080b0a7211 */ /* 0x000fe200018f0eff */
[----:B-1----:R-:W-:Y:S01]  /*01c0*/  IMAD.WIDE R2, R13, 0x4, R2 ;  /* 0x000000040d027825 */ /* 0x002fe200078e0202 */
[----:B------:R-:W-:-:S02]  /*01d0*/  ISETP.GT.AND P3, PT, R11, 0xff, !P0 ;  /* 0x000000ff0b00780c */ /* 0x000fc40004764270 */
[----:B------:R-:W-:Y:S02]  /*01e0*/  CS2R R12, SRZ ;  /* 0x00000000000c7805 */ /* 0x000fe4000001ff00 */
[----:B------:R-:W-:-:S04]  /*01f0*/  LEA R8, P4, R9, UR4, 0x2 ;  /* 0x0000000409087c11 */ /* 0x000fc8000f8810ff */
[----:B------:R-:W-:Y:S01]  /*0200*/  LEA.HI.X R9, R9, UR5, R10, 0x2, P4 ;  /* 0x0000000509097c11 */ /* 0x000fe2000a0f140a */
[C---:B--2---:R-:W-:Y:S01]  /*0210*/  IMAD.WIDE R6, R11.reuse, 0x4, R6 ;  /* 0x000000040b067825 */ /* 0x044fe200078e0206 */
[----:B------:R-:W-:Y:S02]  /*0220*/  ULDC.64 UR4, c[0x0][0x208] ;  /* 0x0000820000047ab9 */ /* 0x000fe40000000a00 */
[----:B------:R1:W2:Y:S04]  /*0230*/  @P2 LDG.E.EL R12, desc[UR4][R2.64] ;  /* 0x00000004020c2981 */ /* 0x0002a8000c2e1900 */
[----:B------:R-:W4:Y:S01]  /*0240*/  @P2 LDG.E.EL R13, desc[UR4][R6.64] ;  /* 0x00000004060d2981 */ /* 0x000f22000c2e1900 */
[----:B---3--:R-:W-:Y:S02]  /*0250*/  IMAD.WIDE R4, R11, 0x4, R4 ;  /* 0x000000040b047825 */ /* 0x008fe400078e0204 */
[----:B------:R-:W1:Y:S01]  /*0260*/  LDC.64 R10, c[0x0][0x230] ;  /* 0x00008c00ff0a7b82 */ /* 0x000e620000000a00 */
[----:B------:R-:W3:Y:S04]  /*0270*/  @P3 LDG.E.EL R14, desc[UR4][R8.64+-0x400] ;  /* 0xfffc0004080e3981 */ /* 0x000ee8000c2e1900 */
[----:B------:R-:W5:Y:S01]  /*0280*/  @P3 LDG.E.EL R15, desc[UR4][R4.64+-0x400] ;  /* 0xfffc0004040f3981 */ /* 0x000f62000c2e1900 */
[----:B-1----:R-:W-:Y:S01]  /*0290*/  IMAD.WIDE R2, R0, 0x4, R10 ;  /* 0x0000000400027825 */ /* 0x002fe200078e020a */
[----:B--2---:R-:W-:-:S02]  /*02a0*/  SEL R16, R12, RZ, P2 ;  /* 0x000000ff0c107207 */ /* 0x004fc40001000000 */
[----:B----4-:R-:W-:Y:S02]  /*02b0*/  SEL R13, R13, RZ, P2 ;  /* 0x000000ff0d0d7207 */ /* 0x010fe40001000000 */
[----:B---3--:R-:W-:Y:S02]  /*02c0*/  SEL R14, R14, RZ, P3 ;  /* 0x000000ff0e0e7207 */ /* 0x008fe40001800000 */
[----:B-----5:R-:W-:Y:S01]  /*02d0*/  SEL R15, R15, RZ, P3 ;  /* 0x000000ff0f0f7207 */ /* 0x020fe20001800000 */
[C---:B------:R-:W-:Y:S01]  /*02e0*/  FADD R12, R16.reuse, R13 ;  /* 0x0000000d100c7221 */ /* 0x040fe20000000000 */
[----:B------:R-:W-:Y:S02]  /*02f0*/  FSETP.GEU.AND P2, PT, R16, -R13, PT ;  /* 0x8000000d1000720b */ /* 0x000fe40003f4e000 */
[C---:B------:R-:W-:Y:S01]  /*0300*/  FSETP.GEU.AND P3, PT, R14.reuse, -R15, PT ;  /* 0x8000000f0e00720b */ /* 0x040fe20003f6e000 */
[----:B------:R-:W-:Y:S01]  /*0310*/  FADD R15, R14, R15 ;  /* 0x0000000f0e0f7221 */ /* 0x000fe20000000000 */
[----:B------:R-:W-:-:S04]  /*0320*/  FSEL R5, R12, RZ, P2 ;  /* 0x000000ff0c057208 */ /* 0x000fc80001000000 */
[----:B------:R-:W-:Y:S01]  /*0330*/  @P1 FSEL R5, R15, RZ, P3 ;  /* 0x000000ff0f051208 */ /* 0x000fe20001800000 */
[----:B------:R-:W-:Y:S06]  /*0340*/  @P0 EXIT ;  /* 0x000000000000094d */ /* 0x000fec0003800000 */
[----:B------:R-:W-:Y:S01]  /*0350*/  STG.E desc[UR4][R2.64], R5 ;  /* 0x0000000502007986 */ /* 0x000fe2000c101904 */
[----:B------:R-:W-:Y:S05]  /*0360*/  EXIT ;  /* 0x000000000000794d */ /* 0x000fea0003800000 */
.L_x_0:
[----:B------:R-:W-:-:S00]  /*0370*/  BRA `(.L_x_0) ;  /* 0xfffffffc00fc7947 */ /* 0x000fc0000383ffff */
[----:B------:R-:W-:-:S00]  /*0380*/  NOP ;  /* 0x0000000000007918 */ /* 0x000fc00000000000 */
[----:B------:R-:W-:-:S00]  /*0390*/  NOP ;  /* 0x0000000000007918 */ /* 0x000fc00000000000 */
[----:B------:R-:W-:-:S00]  /*03a0*/  NOP ;  /* 0x0000000000007918 */ /* 0x000fc00000000000 */
[----:B------:R-:W-:-:S00]  /*03b0*/  NOP ;  /* 0x0000000000007918 */ /* 0x000fc00000000000 */
[----:B------:R-:W-:-:S00]  /*03c0*/  NOP ;  /* 0x0000000000007918 */ /* 0x000fc00000000000 */
[----:B------:R-:W-:-:S00]  /*03d0*/  NOP ;  /* 0x0000000000007918 */ /* 0x000fc00000000000 */
[----:B------:R-:W-:-:S00]  /*03e0*/  NOP ;  /* 0x0000000000007918 */ /* 0x000fc00000000000 */
[----:B------:R-:W-:-:S00]  /*03f0*/  NOP ;  /* 0x0000000000007918 */ /* 0x000fc00000000000 */
.L_x_1:


//--------------------- .nv.constant0.triton_poi_fused_cat_20 --------------------------
	.section	.nv.constant0.triton_poi_fused_cat_20,"a",@progbits
	.sectionflags	@""
	.align	4
.nv.constant0.triton_poi_fused_cat_20:
	.zero		572
